	.headerflags	@"EF_CUDA_TEXMODE_UNIFIED EF_CUDA_64BIT_ADDRESS EF_CUDA_ACCELERATORS EF_CUDA_SM90 EF_CUDA_VIRTUAL_SM(EF_CUDA_SM90)"
	.elftype	@"ET_EXEC"


//--------------------- .nv.info                  --------------------------
	.section	.nv.info,"",@"SHT_CUDA_INFO"
	.align	4


	//----- nvinfo : EIATTR_REGCOUNT
	.align		4
        /*0000*/ 	.byte	0x04, 0x2f
        /*0002*/ 	.short	(.L_1 - .L_0)
	.align		4
.L_0:
        /*0004*/ 	.word	index@(triton_poi_fused_max_pool2d_with_indices_14)
        /*0008*/ 	.word	0x00000012


	//----- nvinfo : EIATTR_MIN_STACK_SIZE
	.align		4
.L_1:
        /*000c*/ 	.byte	0x04, 0x12
        /*000e*/ 	.short	(.L_3 - .L_2)
	.align		4
.L_2:
        /*0010*/ 	.word	index@(triton_poi_fused_max_pool2d_with_indices_14)
        /*0014*/ 	.word	0x00000000


	//----- nvinfo : EIATTR_FRAME_SIZE
	.align		4
.L_3:
        /*0018*/ 	.byte	0x04, 0x11
        /*001a*/ 	.short	(.L_5 - .L_4)
	.align		4
.L_4:
        /*001c*/ 	.word	index@(triton_poi_fused_max_pool2d_with_indices_14)
        /*0020*/ 	.word	0x00000000


	//----- nvinfo : EIATTR_MIN_STACK_SIZE
	.align		4
.L_5:
        /*0024*/ 	.byte	0x04, 0x12
        /*0026*/ 	.short	(.L_7 - .L_6)
	.align		4
.L_6:
        /*0028*/ 	.word	index@(triton_poi_fused_max_pool2d_with_indices_14)
        /*002c*/ 	.word	0x00000000
.L_7:


//--------------------- .nv.info.triton_poi_fused_max_pool2d_with_indices_14 --------------------------
	.section	.nv.info.triton_poi_fused_max_pool2d_with_indices_14,"",@"SHT_CUDA_INFO"
	.sectionflags	@""
	.align	4


	//----- nvinfo : EIATTR_CUDA_API_VERSION
	.align		4
        /*0000*/ 	.byte	0x04, 0x37
        /*0002*/ 	.short	(.L_9 - .L_8)
.L_8:
        /*0004*/ 	.word	0x0000007c


	//----- nvinfo : EIATTR_KPARAM_INFO
	.align		4
.L_9:
        /*0008*/ 	.byte	0x04, 0x17
        /*000a*/ 	.short	(.L_11 - .L_10)
.L_10:
        /*000c*/ 	.word	0x00000000
        /*0010*/ 	.short	0x0003
        /*0012*/ 	.short	0x0018
        /*0014*/ 	.byte	0x00, 0xf0, 0x11, 0x00


	//----- nvinfo : EIATTR_KPARAM_INFO
	.align		4
.L_11:
        /*0018*/ 	.byte	0x04, 0x17
        /*001a*/ 	.short	(.L_13 - .L_12)
.L_12:
        /*001c*/ 	.word	0x00000000
        /*0020*/ 	.short	0x0002
        /*0022*/ 	.short	0x0010
        /*0024*/ 	.byte	0x00, 0xf4, 0x21, 0x00


	//----- nvinfo : EIATTR_KPARAM_INFO
	.align		4
.L_13:
        /*0028*/ 	.byte	0x04, 0x17
        /*002a*/ 	.short	(.L_15 - .L_14)
.L_14:
        /*002c*/ 	.word	0x00000000
        /*0030*/ 	.short	0x0001
        /*0032*/ 	.short	0x0008
        /*0034*/ 	.byte	0x00, 0xf4, 0x21, 0x00


	//----- nvinfo : EIATTR_KPARAM_INFO
	.align		4
.L_15:
        /*0038*/ 	.byte	0x04, 0x17
        /*003a*/ 	.short	(.L_17 - .L_16)
.L_16:
        /*003c*/ 	.word	0x00000000
        /*0040*/ 	.short	0x0000
        /*0042*/ 	.short	0x0000
        /*0044*/ 	.byte	0x00, 0xf4, 0x21, 0x00


	//----- nvinfo : EIATTR_SPARSE_MMA_MASK
	.align		4
.L_17:
        /*0048*/ 	.byte	0x03, 0x50
        /*004a*/ 	.short	0x0000


	//----- nvinfo : EIATTR_MAXREG_COUNT
	.align		4
        /*004c*/ 	.byte	0x03, 0x1b
        /*004e*/ 	.short	0x00ff


	//----- nvinfo : EIATTR_EXIT_INSTR_OFFSETS
	.align		4
        /*0050*/ 	.byte	0x04, 0x1c
        /*0052*/ 	.short	(.L_19 - .L_18)


	//   ....[0]....
.L_18:
        /*0054*/ 	.word	0x000002a0


	//----- nvinfo : EIATTR_REQNTID
	.align		4
.L_19:
        /*0058*/ 	.byte	0x04, 0x10
        /*005a*/ 	.short	(.L_21 - .L_20)
.L_20:
        /*005c*/ 	.word	0x00000080
        /*0060*/ 	.word	0x00000001
        /*0064*/ 	.word	0x00000001


	//----- nvinfo : EIATTR_CBANK_PARAM_SIZE
	.align		4
.L_21:
        /*0068*/ 	.byte	0x03, 0x19
        /*006a*/ 	.short	0x001c


	//----- nvinfo : EIATTR_PARAM_CBANK
	.align		4
        /*006c*/ 	.byte	0x04, 0x0a
        /*006e*/ 	.short	(.L_23 - .L_22)
	.align		4
.L_22:
        /*0070*/ 	.word	index@(.nv.constant0.triton_poi_fused_max_pool2d_with_indices_14)
        /*0074*/ 	.short	0x0210
        /*0076*/ 	.short	0x001c


	//----- nvinfo : EIATTR_SW_WAR
	.align		4
.L_23:
        /*0078*/ 	.byte	0x04, 0x36
        /*007a*/ 	.short	(.L_25 - .L_24)
.L_24:
        /*007c*/ 	.word	0x00000008
.L_25:


//--------------------- .nv.callgraph             --------------------------
	.section	.nv.callgraph,"",@"SHT_CUDA_CALLGRAPH"
	.align	4
	.sectionentsize	8
	.align		4
        /*0000*/ 	.word	0x00000000
	.align		4
        /*0004*/ 	.word	0xffffffff
	.align		4
        /*0008*/ 	.word	0x00000000
	.align		4
        /*000c*/ 	.word	0xfffffffe
	.align		4
        /*0010*/ 	.word	0x00000000
	.align		4
        /*0014*/ 	.word	0xfffffffd
	.align		4
        /*0018*/ 	.word	0x00000000
	.align		4
        /*001c*/ 	.word	0xfffffffc


//--------------------- .text.triton_poi_fused_max_pool2d_with_indices_14 --------------------------
	.section	.text.triton_poi_fused_max_pool2d_with_indices_14,"ax",@progbits
	.align	128
        .global         triton_poi_fused_max_pool2d_with_indices_14
        .type           triton_poi_fused_max_pool2d_with_indices_14,@function
        .size           triton_poi_fused_max_pool2d_with_indices_14,(.L_x_1 - triton_poi_fused_max_pool2d_with_indices_14)
        .other          triton_poi_fused_max_pool2d_with_indices_14,@"STO_CUDA_ENTRY STV_DEFAULT"
triton_poi_fused_max_pool2d_with_indices_14:
.text.triton_poi_fused_max_pool2d_with_indices_14:
[----:B------:R-:W-:Y:S01]  /*0000*/  LDC R1, c[0x0][0x28] ;  /* 0x00000a00ff017b82 */ /* 0x000fe20000000800 */
[----:B------:R-:W1:Y:S07]  /*0010*/  S2R R0, SR_TID.X ;  /* 0x0000000000007919 */ /* 0x000e6e0000002100 */
[----:B------:R-:W2:Y:S01]  /*0020*/  LDC.64 R2, c[0x0][0x210] ;  /* 0x00008400ff027b82 */ /* 0x000ea20000000a00 */
[----:B------:R-:W-:Y:S01]  /*0030*/  ULDC.64 UR4, c[0x0][0x208] ;  /* 0x0000820000047ab9 */ /* 0x000fe20000000a00 */
[----:B------:R-:W-:Y:S01]  /*0040*/  ULDC.64 UR6, c[0x0][0x220] ;  /* 0x0000880000067ab9 */ /* 0x000fe20000000a00 */
[----:B------:R-:W3:Y:S01]  /*0050*/  S2R R11, SR_CTAID.X ;  /* 0x00000000000b7919 */ /* 0x000ee20000002500 */
[----:B-1----:R-:W-:-:S05]  /*0060*/  LOP3.LUT R0, R0, 0x7f, RZ, 0xc0, !PT ;  /* 0x0000007f00007812 */ /* 0x002fca00078ec0ff */
[----:B---3--:R-:W-:-:S05]  /*0070*/  IMAD R11, R11, 0x80, R0 ;  /* 0x000000800b0b7824 */ /* 0x008fca00078e0200 */
[----:B------:R-:W-:-:S04]  /*0080*/  SHF.R.S32.HI R0, RZ, 0x1f, R11 ;  /* 0x0000001fff007819 */ /* 0x000fc8000001140b */
[----:B------:R-:W-:-:S04]  /*0090*/  LEA.HI R0, R0, R11, RZ, 0x3 ;  /* 0x0000000b00007211 */ /* 0x000fc800078f18ff */
[C---:B------:R-:W-:Y:S01]  /*00a0*/  LOP3.LUT R4, R0.reuse, 0x7ffffff8, RZ, 0xc0, !PT ;  /* 0x7ffffff800047812 */ /* 0x040fe200078ec0ff */
[----:B------:R-:W-:-:S04]  /*00b0*/  IMAD.SHL.U32 R0, R0, 0x4, RZ ;  /* 0x0000000400007824 */ /* 0x000fc800078e00ff */
[----:B------:R-:W-:Y:S01]  /*00c0*/  IMAD.IADD R4, R11, 0x1, -R4 ;  /* 0x000000010b047824 */ /* 0x000fe200078e0a04 */
[----:B------:R-:W-:-:S05]  /*00d0*/  LOP3.LUT R5, R0, 0xffffffe0, RZ, 0xc0, !PT ;  /* 0xffffffe000057812 */ /* 0x000fca00078ec0ff */
[----:B------:R-:W-:-:S04]  /*00e0*/  IMAD R9, R4, 0x2, R5 ;  /* 0x0000000204097824 */ /* 0x000fc800078e0205 */
[----:B--2---:R-:W-:-:S04]  /*00f0*/  IMAD.WIDE R4, R9, 0x4, R2 ;  /* 0x0000000409047825 */ /* 0x004fc800078e0202 */
[----:B------:R-:W-:Y:S01]  /*0100*/  VIADD R7, R9, 0x10 ;  /* 0x0000001009077836 */ /* 0x000fe20000000000 */
[----:B------:R-:W2:Y:S04]  /*0110*/  LDG.E.EL R0, desc[UR4][R4.64] ;  /* 0x0000000404007981 */ /* 0x000ea8000c2e1900 */
[----:B------:R-:W2:Y:S01]  /*0120*/  LDG.E.EL R13, desc[UR4][R4.64+0x4] ;  /* 0x00000404040d7981 */ /* 0x000ea2000c2e1900 */
[----:B------:R-:W-:-:S04]  /*0130*/  IMAD.WIDE R6, R7, 0x4, R2 ;  /* 0x0000000407067825 */ /* 0x000fc800078e0202 */
[----:B------:R-:W-:Y:S01]  /*0140*/  VIADD R9, R9, 0x11 ;  /* 0x0000001109097836 */ /* 0x000fe20000000000 */
[----:B------:R-:W3:Y:S03]  /*0150*/  LDG.E.EL R10, desc[UR4][R6.64] ;  /* 0x00000004060a7981 */ /* 0x000ee6000c2e1900 */
[----:B------:R-:W-:Y:S02]  /*0160*/  IMAD.WIDE R2, R9, 0x4, R2 ;  /* 0x0000000409027825 */ /* 0x000fe400078e0202 */
[----:B------:R-:W1:Y:S03]  /*0170*/  LDC.64 R8, c[0x0][0x218] ;  /* 0x00008600ff087b82 */ /* 0x000e660000000a00 */
[----:B------:R1:W4:Y:S02]  /*0180*/  LDG.E.EL R15, desc[UR4][R2.64] ;  /* 0x00000004020f7981 */ /* 0x000324000c2e1900 */
[----:B-1----:R-:W-:Y:S01]  /*0190*/  IMAD.WIDE R2, R11, 0x4, R8 ;  /* 0x000000040b027825 */ /* 0x002fe200078e0208 */
[----:B--2---:R-:W-:-:S02]  /*01a0*/  FSETP.GT.AND P0, PT, R13, R0, PT ;  /* 0x000000000d00720b */ /* 0x004fc40003f04000 */
[----:B------:R-:W-:Y:S02]  /*01b0*/  FSETP.NAN.AND P2, PT, R13, R13, PT ;  /* 0x0000000d0d00720b */ /* 0x000fe40003f48000 */
[----:B---3--:R-:W-:-:S09]  /*01c0*/  FSETP.NAN.AND P1, PT, R10, R10, PT ;  /* 0x0000000a0a00720b */ /* 0x008fd20003f28000 */
[----:B------:R-:W-:Y:S02]  /*01d0*/  @!P0 FSEL R13, R13, R0, P2 ;  /* 0x000000000d0d8208 */ /* 0x000fe40001000000 */
[----:B----4-:R-:W-:Y:S02]  /*01e0*/  FSETP.NAN.AND P3, PT, R15, R15, PT ;  /* 0x0000000f0f00720b */ /* 0x010fe40003f68000 */
[----:B------:R-:W-:Y:S02]  /*01f0*/  FSETP.GEU.AND P2, PT, R13, R10, PT ;  /* 0x0000000a0d00720b */ /* 0x000fe40003f4e000 */
[----:B------:R-:W-:Y:S02]  /*0200*/  SEL R0, RZ, 0x1, !P0 ;  /* 0x00000001ff007807 */ /* 0x000fe40004000000 */
[----:B------:R-:W-:Y:S02]  /*0210*/  @!P1 FSEL R10, R10, R13, !P2 ;  /* 0x0000000d0a0a9208 */ /* 0x000fe40005000000 */
[----:B------:R-:W-:-:S02]  /*0220*/  IADD3 R4, P1, R11, UR6, RZ ;  /* 0x000000060b047c10 */ /* 0x000fc4000ff3e0ff */
[----:B------:R-:W-:Y:S02]  /*0230*/  FSETP.GEU.AND P0, PT, R10, R15, PT ;  /* 0x0000000f0a00720b */ /* 0x000fe40003f0e000 */
[----:B------:R-:W-:Y:S02]  /*0240*/  SEL R0, R0, 0x2, P2 ;  /* 0x0000000200007807 */ /* 0x000fe40001000000 */
[----:B------:R-:W-:Y:S02]  /*0250*/  @!P3 SEL R15, R15, R10, !P0 ;  /* 0x0000000a0f0fb207 */ /* 0x000fe40004000000 */
[----:B------:R-:W-:Y:S02]  /*0260*/  LEA.HI.X.SX32 R5, R11, UR7, 0x1, P1 ;  /* 0x000000070b057c11 */ /* 0x000fe400088f0eff */
[----:B------:R-:W-:Y:S01]  /*0270*/  SEL R7, R0, 0x3, P0 ;  /* 0x0000000300077807 */ /* 0x000fe20000000000 */
[----:B------:R-:W-:Y:S04]  /*0280*/  STG.E desc[UR4][R2.64], R15 ;  /* 0x0000000f02007986 */ /* 0x000fe8000c101904 */
[----:B------:R-:W-:Y:S01]  /*0290*/  STG.E.U8 desc[UR4][R4.64], R7 ;  /* 0x0000000704007986 */ /* 0x000fe2000c101104 */
[----:B------:R-:W-:Y:S05]  /*02a0*/  EXIT ;  /* 0x000000000000794d */ /* 0x000fea0003800000 */
.L_x_0:
[----:B------:R-:W-:-:S00]  /*02b0*/  BRA `(.L_x_0) ;  /* 0xfffffffc00fc7947 */ /* 0x000fc0000383ffff */
[----:B------:R-:W-:-:S00]  /*02c0*/  NOP ;  /* 0x0000000000007918 */ /* 0x000fc00000000000 */
        /* <DEDUP_REMOVED lines=11> */
.L_x_1:


//--------------------- .nv.constant0.triton_poi_fused_max_pool2d_with_indices_14 --------------------------
	.section	.nv.constant0.triton_poi_fused_max_pool2d_with_indices_14,"a",@progbits
	.sectionflags	@""
	.align	4
.nv.constant0.triton_poi_fused_max_pool2d_with_indices_14:
	.zero		556
